//
// Generated by NVIDIA NVVM Compiler
//
// Compiler Build ID: CL-36424714
// Cuda compilation tools, release 13.0, V13.0.88
// Based on NVVM 20.0.0
//

.version 9.0
.target sm_100
.address_size 64

	// .globl	_Z17bitonic_sort_stepPiii

.visible .entry _Z17bitonic_sort_stepPiii(
	.param .u64 .ptr .align 1 _Z17bitonic_sort_stepPiii_param_0,
	.param .u32 _Z17bitonic_sort_stepPiii_param_1,
	.param .u32 _Z17bitonic_sort_stepPiii_param_2
)
{
	.reg .pred 	%p<7>;
	.reg .b32 	%r<13>;
	.reg .b64 	%rd<11>;

	ld.param.u64 	%rd6, [_Z17bitonic_sort_stepPiii_param_0];
	ld.param.u32 	%r8, [_Z17bitonic_sort_stepPiii_param_1];
	ld.param.u32 	%r7, [_Z17bitonic_sort_stepPiii_param_2];
	cvta.to.global.u64 	%rd1, %rd6;
	mov.u32 	%r9, %tid.x;
	mov.u32 	%r10, %ntid.x;
	mov.u32 	%r11, %ctaid.x;
	mad.lo.s32 	%r1, %r10, %r11, %r9;
	xor.b32  	%r2, %r8, %r1;
	setp.le.s32 	%p1, %r2, %r1;
	setp.gt.s32 	%p2, %r1, 262143;
	or.pred  	%p3, %p2, %p1;
	@%p3 bra 	$L__BB0_7;
	and.b32  	%r12, %r7, %r1;
	setp.ne.s32 	%p4, %r12, 0;
	@%p4 bra 	$L__BB0_4;
	mul.wide.s32 	%rd9, %r1, 4;
	add.s64 	%rd2, %rd1, %rd9;
	ld.global.u32 	%r3, [%rd2];
	mul.wide.s32 	%rd10, %r2, 4;
	add.s64 	%rd3, %rd1, %rd10;
	ld.global.u32 	%r4, [%rd3];
	setp.le.s32 	%p6, %r3, %r4;
	@%p6 bra 	$L__BB0_6;
	st.global.u32 	[%rd2], %r4;
	st.global.u32 	[%rd3], %r3;
	bra.uni 	$L__BB0_6;
$L__BB0_4:
	mul.wide.s32 	%rd7, %r1, 4;
	add.s64 	%rd4, %rd1, %rd7;
	ld.global.u32 	%r5, [%rd4];
	mul.wide.s32 	%rd8, %r2, 4;
	add.s64 	%rd5, %rd1, %rd8;
	ld.global.u32 	%r6, [%rd5];
	setp.ge.s32 	%p5, %r5, %r6;
	@%p5 bra 	$L__BB0_6;
	st.global.u32 	[%rd4], %r6;
	st.global.u32 	[%rd5], %r5;
$L__BB0_6:
	bar.sync 	0;
$L__BB0_7:
	ret;

}


// ===== COMPILED SASS (sm_100) =====

	.target	sm_100

	.elftype	@"ET_EXEC"


//--------------------- .note.nv.tkinfo           --------------------------
	.section	.note.nv.tkinfo,"",@"SHT_NOTE"
	.sectionflags	@"SHF_NOTE_NV_TKINFO"
	.tkinfo
        /*0018*/ 	.word	0x00000002
        /*0030*/ 	.string	""
        /*0030*/ 	.string	"ptxas"
        /*0030*/ 	.string	"Cuda compilation tools, release 13.0, V13.0.88"
        /*0030*/ 	.string	"Build cuda_13.0.r13.0/compiler.36424714_0"
        /*0030*/ 	.string	"-arch sm_100 -m 64 "



//--------------------- .note.nv.cuinfo           --------------------------
	.section	.note.nv.cuinfo,"",@"SHT_NOTE"
	.sectionflags	@"SHF_NOTE_NV_CUINFO"
        /*0018*/ 	.short	0x0002
        /*001a*/ 	.short	0x0064
        /*001c*/ 	.short	0x0082
	.zero		2


//--------------------- .nv.info                  --------------------------
	.section	.nv.info,"",@"SHT_CUDA_INFO"
	.align	4


	//----- nvinfo : EIATTR_REGCOUNT
	.align		4
        /*0000*/ 	.byte	0x04, 0x2f
        /*0002*/ 	.short	(.L_1 - .L_0)
	.align		4
.L_0:
        /*0004*/ 	.word	index@(_Z17bitonic_sort_stepPiii)
        /*0008*/ 	.word	0x0000000c


	//----- nvinfo : EIATTR_FRAME_SIZE
	.align		4
.L_1:
        /*000c*/ 	.byte	0x04, 0x11
        /*000e*/ 	.short	(.L_3 - .L_2)
	.align		4
.L_2:
        /*0010*/ 	.word	index@(_Z17bitonic_sort_stepPiii)
        /*0014*/ 	.word	0x00000000


	//----- nvinfo : EIATTR_MIN_STACK_SIZE
	.align		4
.L_3:
        /*0018*/ 	.byte	0x04, 0x12
        /*001a*/ 	.short	(.L_5 - .L_4)
	.align		4
.L_4:
        /*001c*/ 	.word	index@(_Z17bitonic_sort_stepPiii)
        /*0020*/ 	.word	0x00000000
.L_5:


//--------------------- .nv.compat                --------------------------
	.section	.nv.compat,"",@"SHT_CUDA_COMPAT_INFO"
	.align	4
        /*0000*/ 	.byte	0x02, 0x09, 0x00, 0x00, 0x02, 0x02, 0x01, 0x00, 0x02, 0x05, 0x05, 0x00, 0x03, 0x07, 0x01, 0x01
        /*0010*/ 	.byte	0x02, 0x03, 0x00, 0x00, 0x02, 0x06, 0x01, 0x00, 0x04, 0x0b, 0x08, 0x00, 0x09, 0x00, 0x00, 0x00
        /*0020*/ 	.byte	0x00, 0x00, 0x00, 0x00


//--------------------- .nv.info._Z17bitonic_sort_stepPiii --------------------------
	.section	.nv.info._Z17bitonic_sort_stepPiii,"",@"SHT_CUDA_INFO"
	.sectionflags	@""
	.align	4


	//----- nvinfo : EIATTR_CUDA_API_VERSION
	.align		4
        /*0000*/ 	.byte	0x04, 0x37
        /*0002*/ 	.short	(.L_7 - .L_6)
.L_6:
        /*0004*/ 	.word	0x00000082


	//----- nvinfo : EIATTR_KPARAM_INFO
	.align		4
.L_7:
        /*0008*/ 	.byte	0x04, 0x17
        /*000a*/ 	.short	(.L_9 - .L_8)
.L_8:
        /*000c*/ 	.word	0x00000000
        /*0010*/ 	.short	0x0002
        /*0012*/ 	.short	0x000c
        /*0014*/ 	.byte	0x00, 0xf0, 0x11, 0x00


	//----- nvinfo : EIATTR_KPARAM_INFO
	.align		4
.L_9:
        /*0018*/ 	.byte	0x04, 0x17
        /*001a*/ 	.short	(.L_11 - .L_10)
.L_10:
        /*001c*/ 	.word	0x00000000
        /*0020*/ 	.short	0x0001
        /*0022*/ 	.short	0x0008
        /*0024*/ 	.byte	0x00, 0xf0, 0x11, 0x00


	//----- nvinfo : EIATTR_KPARAM_INFO
	.align		4
.L_11:
        /*0028*/ 	.byte	0x04, 0x17
        /*002a*/ 	.short	(.L_13 - .L_12)
.L_12:
        /*002c*/ 	.word	0x00000000
        /*0030*/ 	.short	0x0000
        /*0032*/ 	.short	0x0000
        /*0034*/ 	.byte	0x00, 0xf5, 0x21, 0x00


	//----- nvinfo : EIATTR_SPARSE_MMA_MASK
	.align		4
.L_13:
        /*0038*/ 	.byte	0x03, 0x50
        /*003a*/ 	.short	0x0000


	//----- nvinfo : EIATTR_MAXREG_COUNT
	.align		4
        /*003c*/ 	.byte	0x03, 0x1b
        /*003e*/ 	.short	0x00ff


	//----- nvinfo : EIATTR_NUM_BARRIERS
	.align		4
        /*0040*/ 	.byte	0x02, 0x4c
        /*0042*/ 	.byte	0x01
	.zero		1


	//----- nvinfo : EIATTR_MERCURY_ISA_VERSION
	.align		4
        /*0044*/ 	.byte	0x03, 0x5f
        /*0046*/ 	.short	0x0101


	//----- nvinfo : EIATTR_VRC_CTA_INIT_COUNT
	.align		4
        /*0048*/ 	.byte	0x02, 0x4a
	.zero		1
	.zero		1


	//----- nvinfo : EIATTR_EXIT_INSTR_OFFSETS
	.align		4
        /*004c*/ 	.byte	0x04, 0x1c
        /*004e*/ 	.short	(.L_15 - .L_14)


	//   ....[0]....
.L_14:
        /*0050*/ 	.word	0x00000090


	//   ....[1]....
        /*0054*/ 	.word	0x00000230


	//----- nvinfo : EIATTR_CRS_STACK_SIZE
	.align		4
.L_15:
        /*0058*/ 	.byte	0x04, 0x1e
        /*005a*/ 	.short	(.L_17 - .L_16)
.L_16:
        /*005c*/ 	.word	0x00000000


	//----- nvinfo : EIATTR_CBANK_PARAM_SIZE
	.align		4
.L_17:
        /*0060*/ 	.byte	0x03, 0x19
        /*0062*/ 	.short	0x0010


	//----- nvinfo : EIATTR_PARAM_CBANK
	.align		4
        /*0064*/ 	.byte	0x04, 0x0a
        /*0066*/ 	.short	(.L_19 - .L_18)
	.align		4
.L_18:
        /*0068*/ 	.word	index@(.nv.constant0._Z17bitonic_sort_stepPiii)
        /*006c*/ 	.short	0x0380
        /*006e*/ 	.short	0x0010


	//----- nvinfo : EIATTR_SW_WAR
	.align		4
.L_19:
        /*0070*/ 	.byte	0x04, 0x36
        /*0072*/ 	.short	(.L_21 - .L_20)
.L_20:
        /*0074*/ 	.word	0x00000008
.L_21:


//--------------------- .nv.callgraph             --------------------------
	.section	.nv.callgraph,"",@"SHT_CUDA_CALLGRAPH"
	.align	4
	.sectionentsize	8
	.align		4
        /*0000*/ 	.word	0x00000000
	.align		4
        /*0004*/ 	.word	0xffffffff
	.align		4
        /*0008*/ 	.word	0x00000000
	.align		4
        /*000c*/ 	.word	0xfffffffe
	.align		4
        /*0010*/ 	.word	0x00000000
	.align		4
        /*0014*/ 	.word	0xfffffffd
	.align		4
        /*0018*/ 	.word	0x00000000
	.align		4
        /*001c*/ 	.word	0xfffffffc


//--------------------- .text._Z17bitonic_sort_stepPiii --------------------------
	.section	.text._Z17bitonic_sort_stepPiii,"ax",@progbits
	.align	128
        .global         _Z17bitonic_sort_stepPiii
        .type           _Z17bitonic_sort_stepPiii,@function
        .size           _Z17bitonic_sort_stepPiii,(.L_x_4 - _Z17bitonic_sort_stepPiii)
        .other          _Z17bitonic_sort_stepPiii,@"STO_CUDA_ENTRY STV_DEFAULT"
_Z17bitonic_sort_stepPiii:
.text._Z17bitonic_sort_stepPiii:
[----:B------:R-:W-:Y:S01]  /*0000*/  LDC R1, c[0x0][0x37c] ;  /* 0x0000df00ff017b82 */ /* 0x000fe20000000800 */
[----:B------:R-:W0:Y:S01]  /*0010*/  S2R R7, SR_TID.X ;  /* 0x0000000000077919 */ /* 0x000e220000002100 */
[----:B------:R-:W0:Y:S01]  /*0020*/  LDCU UR4, c[0x0][0x360] ;  /* 0x00006c00ff0477ac */ /* 0x000e220008000800 */
[----:B------:R-:W0:Y:S01]  /*0030*/  S2R R0, SR_CTAID.X ;  /* 0x0000000000007919 */ /* 0x000e220000002500 */
[----:B------:R-:W1:Y:S01]  /*0040*/  LDCU UR5, c[0x0][0x388] ;  /* 0x00007100ff0577ac */ /* 0x000e620008000800 */
[----:B0-----:R-:W-:-:S05]  /*0050*/  IMAD R7, R0, UR4, R7 ;  /* 0x0000000400077c24 */ /* 0x001fca000f8e0207 */
[----:B-1----:R-:W-:-:S04]  /*0060*/  LOP3.LUT R9, R7, UR5, RZ, 0x3c, !PT ;  /* 0x0000000507097c12 */ /* 0x002fc8000f8e3cff */
[----:B------:R-:W-:-:S04]  /*0070*/  ISETP.GT.AND P0, PT, R9, R7, PT ;  /* 0x000000070900720c */ /* 0x000fc80003f04270 */
[----:B------:R-:W-:-:S13]  /*0080*/  ISETP.GT.OR P0, PT, R7, 0x3ffff, !P0 ;  /* 0x0003ffff0700780c */ /* 0x000fda0004704670 */
[----:B------:R-:W-:Y:S05]  /*0090*/  @P0 EXIT ;  /* 0x000000000000094d */ /* 0x000fea0003800000 */
[----:B------:R-:W0:Y:S01]  /*00a0*/  LDCU UR6, c[0x0][0x38c] ;  /* 0x00007180ff0677ac */ /* 0x000e220008000800 */
[----:B------:R-:W-:Y:S01]  /*00b0*/  BSSY.RECONVERGENT B0, `(.L_x_0) ;  /* 0x0000016000007945 */ /* 0x000fe20003800200 */
[----:B------:R-:W1:Y:S01]  /*00c0*/  LDCU.64 UR4, c[0x0][0x358] ;  /* 0x00006b00ff0477ac */ /* 0x000e620008000a00 */
[----:B0-----:R-:W-:-:S13]  /*00d0*/  LOP3.LUT P0, RZ, R7, UR6, RZ, 0xc0, !PT ;  /* 0x0000000607ff7c12 */ /* 0x001fda000f80c0ff */
[----:B-1----:R-:W-:Y:S05]  /*00e0*/  @P0 BRA `(.L_x_1) ;  /* 0x0000000000280947 */ /* 0x002fea0003800000 */
[----:B------:R-:W0:Y:S02]  /*00f0*/  LDC.64 R4, c[0x0][0x380] ;  /* 0x0000e000ff047b82 */ /* 0x000e240000000a00 */
[----:B0-----:R-:W-:-:S04]  /*0100*/  IMAD.WIDE R2, R7, 0x4, R4 ;  /* 0x0000000407027825 */ /* 0x001fc800078e0204 */
[----:B------:R-:W-:Y:S01]  /*0110*/  IMAD.WIDE R4, R9, 0x4, R4 ;  /* 0x0000000409047825 */ /* 0x000fe200078e0204 */
[----:B------:R-:W2:Y:S04]  /*0120*/  LDG.E R7, desc[UR4][R2.64] ;  /* 0x0000000402077981 */ /* 0x000ea8000c1e1900 */
[----:B------:R-:W2:Y:S02]  /*0130*/  LDG.E R0, desc[UR4][R4.64] ;  /* 0x0000000404007981 */ /* 0x000ea4000c1e1900 */
[----:B--2---:R-:W-:-:S13]  /*0140*/  ISETP.GT.AND P0, PT, R7, R0, PT ;  /* 0x000000000700720c */ /* 0x004fda0003f04270 */
[----:B------:R-:W-:Y:S05]  /*0150*/  @!P0 BRA `(.L_x_2) ;  /* 0x00000000002c8947 */ /* 0x000fea0003800000 */
[----:B------:R0:W-:Y:S04]  /*0160*/  STG.E desc[UR4][R2.64], R0 ;  /* 0x0000000002007986 */ /* 0x0001e8000c101904 */
[----:B------:R0:W-:Y:S01]  /*0170*/  STG.E desc[UR4][R4.64], R7 ;  /* 0x0000000704007986 */ /* 0x0001e2000c101904 */
[----:B------:R-:W-:Y:S05]  /*0180*/  BRA `(.L_x_2) ;  /* 0x0000000000207947 */ /* 0x000fea0003800000 */
.L_x_1:
[----:B------:R-:W0:Y:S02]  /*0190*/  LDC.64 R2, c[0x0][0x380] ;  /* 0x0000e000ff027b82 */ /* 0x000e240000000a00 */
[----:B0-----:R-:W-:-:S04]  /*01a0*/  IMAD.WIDE R4, R7, 0x4, R2 ;  /* 0x0000000407047825 */ /* 0x001fc800078e0202 */
[----:B------:R-:W-:Y:S01]  /*01b0*/  IMAD.WIDE R2, R9, 0x4, R2 ;  /* 0x0000000409027825 */ /* 0x000fe200078e0202 */
[----:B------:R-:W2:Y:S04]  /*01c0*/  LDG.E R7, desc[UR4][R4.64] ;  /* 0x0000000404077981 */ /* 0x000ea8000c1e1900 */
[----:B------:R-:W2:Y:S02]  /*01d0*/  LDG.E R0, desc[UR4][R2.64] ;  /* 0x0000000402007981 */ /* 0x000ea4000c1e1900 */
[----:B--2---:R-:W-:-:S13]  /*01e0*/  ISETP.GE.AND P0, PT, R7, R0, PT ;  /* 0x000000000700720c */ /* 0x004fda0003f06270 */
[----:B------:R1:W-:Y:S04]  /*01f0*/  @!P0 STG.E desc[UR4][R4.64], R0 ;  /* 0x0000000004008986 */ /* 0x0003e8000c101904 */
[----:B------:R1:W-:Y:S02]  /*0200*/  @!P0 STG.E desc[UR4][R2.64], R7 ;  /* 0x0000000702008986 */ /* 0x0003e4000c101904 */
.L_x_2:
[----:B------:R-:W-:Y:S05]  /*0210*/  BSYNC.RECONVERGENT B0 ;  /* 0x0000000000007941 */ /* 0x000fea0003800200 */
.L_x_0:
[----:B------:R-:W-:Y:S06]  /*0220*/  BAR.SYNC.DEFER_BLOCKING 0x0 ;  /* 0x0000000000007b1d */ /* 0x000fec0000010000 */
[----:B------:R-:W-:Y:S05]  /*0230*/  EXIT ;  /* 0x000000000000794d */ /* 0x000fea0003800000 */
.L_x_3:
[----:B------:R-:W-:-:S00]  /*0240*/  BRA `(.L_x_3) ;  /* 0xfffffffc00fc7947 */ /* 0x000fc0000383ffff */
[----:B------:R-:W-:-:S00]  /*0250*/  NOP ;  /* 0x0000000000007918 */ /* 0x000fc00000000000 */
        /* <DEDUP_REMOVED lines=10> */
.L_x_4:


//--------------------- .nv.shared.reserved.0     --------------------------
	.section	.nv.shared.reserved.0,"aw",@nobits
	.weak		__nv_reservedSMEM_offset_0_alias
	.size		__nv_reservedSMEM_offset_0_alias, 0, 64
	.other		__nv_reservedSMEM_offset_0_alias,@"STO_CUDA_RESERVED_SHARED STV_DEFAULT"
__nv_reservedSMEM_offset_0_alias:
	.zero		0
	.zero		64


//--------------------- .nv.constant0._Z17bitonic_sort_stepPiii --------------------------
	.section	.nv.constant0._Z17bitonic_sort_stepPiii,"a",@progbits
	.sectionflags	@""
	.align	4
.nv.constant0._Z17bitonic_sort_stepPiii:
	.zero		912


//--------------------- SYMBOLS --------------------------

	.type		.nv.reservedSmem.offset0,@object
	.size		.nv.reservedSmem.offset0,0x4
